//
// Generated by NVIDIA NVVM Compiler
//
// Compiler Build ID: CL-36424714
// Cuda compilation tools, release 13.0, V13.0.88
// Based on NVVM 20.0.0
//

.version 9.0
.target sm_100
.address_size 64

	// .globl	_Z7mysgemmiiiPKfS0_Pf
// _ZZ7mysgemmiiiPKfS0_PfE2As has been demoted
// _ZZ7mysgemmiiiPKfS0_PfE2Bs has been demoted

.visible .entry _Z7mysgemmiiiPKfS0_Pf(
	.param .u32 _Z7mysgemmiiiPKfS0_Pf_param_0,
	.param .u32 _Z7mysgemmiiiPKfS0_Pf_param_1,
	.param .u32 _Z7mysgemmiiiPKfS0_Pf_param_2,
	.param .u64 .ptr .align 1 _Z7mysgemmiiiPKfS0_Pf_param_3,
	.param .u64 .ptr .align 1 _Z7mysgemmiiiPKfS0_Pf_param_4,
	.param .u64 .ptr .align 1 _Z7mysgemmiiiPKfS0_Pf_param_5
)
{
	.reg .pred 	%p<10>;
	.reg .b32 	%r<46>;
	.reg .b32 	%f<63>;
	.reg .b64 	%rd<13>;
	// demoted variable
	.shared .align 4 .b8 _ZZ7mysgemmiiiPKfS0_PfE2As[1024];
	// demoted variable
	.shared .align 4 .b8 _ZZ7mysgemmiiiPKfS0_PfE2Bs[1024];
	ld.param.u32 	%r24, [_Z7mysgemmiiiPKfS0_Pf_param_0];
	ld.param.u32 	%r25, [_Z7mysgemmiiiPKfS0_Pf_param_1];
	ld.param.u32 	%r26, [_Z7mysgemmiiiPKfS0_Pf_param_2];
	ld.param.u64 	%rd3, [_Z7mysgemmiiiPKfS0_Pf_param_3];
	ld.param.u64 	%rd4, [_Z7mysgemmiiiPKfS0_Pf_param_4];
	ld.param.u64 	%rd5, [_Z7mysgemmiiiPKfS0_Pf_param_5];
	mov.u32 	%r27, %ctaid.x;
	mov.u32 	%r28, %ctaid.y;
	mov.u32 	%r41, %tid.x;
	mov.u32 	%r43, %tid.y;
	shl.b32 	%r29, %r28, 4;
	add.s32 	%r3, %r29, %r43;
	shl.b32 	%r4, %r27, 4;
	add.s32 	%r5, %r4, %r41;
	setp.lt.s32 	%p1, %r26, -15;
	mov.f32 	%f62, 0f00000000;
	@%p1 bra 	$L__BB0_7;
	shr.s32 	%r30, %r26, 31;
	shr.u32 	%r31, %r30, 28;
	add.s32 	%r32, %r26, %r31;
	shr.s32 	%r33, %r32, 4;
	neg.s32 	%r45, %r33;
	shl.b32 	%r34, %r43, 6;
	mov.u32 	%r35, _ZZ7mysgemmiiiPKfS0_PfE2As;
	add.s32 	%r6, %r35, %r34;
	shl.b32 	%r36, %r41, 2;
	add.s32 	%r7, %r6, %r36;
	mov.u32 	%r37, _ZZ7mysgemmiiiPKfS0_PfE2Bs;
	add.s32 	%r9, %r37, %r36;
	add.s32 	%r8, %r9, %r34;
	mad.lo.s32 	%r38, %r43, %r25, %r41;
	add.s32 	%r44, %r38, %r4;
	shl.b32 	%r12, %r25, 4;
	mad.lo.s32 	%r42, %r26, %r3, %r41;
	cvta.to.global.u64 	%rd1, %rd3;
	cvta.to.global.u64 	%rd2, %rd4;
	mov.f32 	%f62, 0f00000000;
$L__BB0_2:
	setp.ge.s32 	%p2, %r3, %r24;
	setp.ge.s32 	%p3, %r41, %r26;
	mov.f32 	%f60, 0f00000000;
	or.pred  	%p4, %p2, %p3;
	@%p4 bra 	$L__BB0_4;
	mul.wide.s32 	%rd6, %r42, 4;
	add.s64 	%rd7, %rd1, %rd6;
	ld.global.f32 	%f60, [%rd7];
$L__BB0_4:
	st.shared.f32 	[%r7], %f60;
	max.s32 	%r39, %r5, %r43;
	setp.ge.s32 	%p5, %r39, %r26;
	mov.f32 	%f61, 0f00000000;
	@%p5 bra 	$L__BB0_6;
	mul.wide.s32 	%rd8, %r44, 4;
	add.s64 	%rd9, %rd2, %rd8;
	ld.global.f32 	%f61, [%rd9];
$L__BB0_6:
	st.shared.f32 	[%r8], %f61;
	bar.sync 	0;
	ld.shared.f32 	%f12, [%r6];
	ld.shared.f32 	%f13, [%r9];
	fma.rn.f32 	%f14, %f12, %f13, %f62;
	ld.shared.f32 	%f15, [%r6+4];
	ld.shared.f32 	%f16, [%r9+64];
	fma.rn.f32 	%f17, %f15, %f16, %f14;
	ld.shared.f32 	%f18, [%r6+8];
	ld.shared.f32 	%f19, [%r9+128];
	fma.rn.f32 	%f20, %f18, %f19, %f17;
	ld.shared.f32 	%f21, [%r6+12];
	ld.shared.f32 	%f22, [%r9+192];
	fma.rn.f32 	%f23, %f21, %f22, %f20;
	ld.shared.f32 	%f24, [%r6+16];
	ld.shared.f32 	%f25, [%r9+256];
	fma.rn.f32 	%f26, %f24, %f25, %f23;
	ld.shared.f32 	%f27, [%r6+20];
	ld.shared.f32 	%f28, [%r9+320];
	fma.rn.f32 	%f29, %f27, %f28, %f26;
	ld.shared.f32 	%f30, [%r6+24];
	ld.shared.f32 	%f31, [%r9+384];
	fma.rn.f32 	%f32, %f30, %f31, %f29;
	ld.shared.f32 	%f33, [%r6+28];
	ld.shared.f32 	%f34, [%r9+448];
	fma.rn.f32 	%f35, %f33, %f34, %f32;
	ld.shared.f32 	%f36, [%r6+32];
	ld.shared.f32 	%f37, [%r9+512];
	fma.rn.f32 	%f38, %f36, %f37, %f35;
	ld.shared.f32 	%f39, [%r6+36];
	ld.shared.f32 	%f40, [%r9+576];
	fma.rn.f32 	%f41, %f39, %f40, %f38;
	ld.shared.f32 	%f42, [%r6+40];
	ld.shared.f32 	%f43, [%r9+640];
	fma.rn.f32 	%f44, %f42, %f43, %f41;
	ld.shared.f32 	%f45, [%r6+44];
	ld.shared.f32 	%f46, [%r9+704];
	fma.rn.f32 	%f47, %f45, %f46, %f44;
	ld.shared.f32 	%f48, [%r6+48];
	ld.shared.f32 	%f49, [%r9+768];
	fma.rn.f32 	%f50, %f48, %f49, %f47;
	ld.shared.f32 	%f51, [%r6+52];
	ld.shared.f32 	%f52, [%r9+832];
	fma.rn.f32 	%f53, %f51, %f52, %f50;
	ld.shared.f32 	%f54, [%r6+56];
	ld.shared.f32 	%f55, [%r9+896];
	fma.rn.f32 	%f56, %f54, %f55, %f53;
	ld.shared.f32 	%f57, [%r6+60];
	ld.shared.f32 	%f58, [%r9+960];
	fma.rn.f32 	%f62, %f57, %f58, %f56;
	bar.sync 	0;
	add.s32 	%r45, %r45, 1;
	add.s32 	%r44, %r44, %r12;
	add.s32 	%r43, %r43, 16;
	add.s32 	%r42, %r42, 16;
	add.s32 	%r41, %r41, 16;
	setp.ne.s32 	%p6, %r45, 1;
	@%p6 bra 	$L__BB0_2;
$L__BB0_7:
	setp.ge.s32 	%p7, %r3, %r24;
	setp.ge.s32 	%p8, %r5, %r25;
	or.pred  	%p9, %p7, %p8;
	@%p9 bra 	$L__BB0_9;
	mad.lo.s32 	%r40, %r25, %r3, %r5;
	cvta.to.global.u64 	%rd10, %rd5;
	mul.wide.u32 	%rd11, %r40, 4;
	add.s64 	%rd12, %rd10, %rd11;
	st.global.f32 	[%rd12], %f62;
$L__BB0_9:
	ret;

}


// ===== COMPILED SASS (sm_100) =====

	.target	sm_100

	.elftype	@"ET_EXEC"


//--------------------- .note.nv.tkinfo           --------------------------
	.section	.note.nv.tkinfo,"",@"SHT_NOTE"
	.sectionflags	@"SHF_NOTE_NV_TKINFO"
	.tkinfo
        /*0018*/ 	.word	0x00000002
        /*0030*/ 	.string	""
        /*0030*/ 	.string	"ptxas"
        /*0030*/ 	.string	"Cuda compilation tools, release 13.0, V13.0.88"
        /*0030*/ 	.string	"Build cuda_13.0.r13.0/compiler.36424714_0"
        /*0030*/ 	.string	"-arch sm_100 -m 64 "



//--------------------- .note.nv.cuinfo           --------------------------
	.section	.note.nv.cuinfo,"",@"SHT_NOTE"
	.sectionflags	@"SHF_NOTE_NV_CUINFO"
        /*0018*/ 	.short	0x0002
        /*001a*/ 	.short	0x0064
        /*001c*/ 	.short	0x0082
	.zero		2


//--------------------- .nv.info                  --------------------------
	.section	.nv.info,"",@"SHT_CUDA_INFO"
	.align	4


	//----- nvinfo : EIATTR_REGCOUNT
	.align		4
        /*0000*/ 	.byte	0x04, 0x2f
        /*0002*/ 	.short	(.L_1 - .L_0)
	.align		4
.L_0:
        /*0004*/ 	.word	index@(_Z7mysgemmiiiPKfS0_Pf)
        /*0008*/ 	.word	0x00000020


	//----- nvinfo : EIATTR_FRAME_SIZE
	.align		4
.L_1:
        /*000c*/ 	.byte	0x04, 0x11
        /*000e*/ 	.short	(.L_3 - .L_2)
	.align		4
.L_2:
        /*0010*/ 	.word	index@(_Z7mysgemmiiiPKfS0_Pf)
        /*0014*/ 	.word	0x00000000


	//----- nvinfo : EIATTR_MIN_STACK_SIZE
	.align		4
.L_3:
        /*0018*/ 	.byte	0x04, 0x12
        /*001a*/ 	.short	(.L_5 - .L_4)
	.align		4
.L_4:
        /*001c*/ 	.word	index@(_Z7mysgemmiiiPKfS0_Pf)
        /*0020*/ 	.word	0x00000000
.L_5:


//--------------------- .nv.compat                --------------------------
	.section	.nv.compat,"",@"SHT_CUDA_COMPAT_INFO"
	.align	4
        /*0000*/ 	.byte	0x02, 0x09, 0x00, 0x00, 0x02, 0x02, 0x01, 0x00, 0x02, 0x05, 0x05, 0x00, 0x03, 0x07, 0x01, 0x01
        /*0010*/ 	.byte	0x02, 0x03, 0x00, 0x00, 0x02, 0x06, 0x01, 0x00, 0x04, 0x0b, 0x08, 0x00, 0x09, 0x00, 0x00, 0x00
        /*0020*/ 	.byte	0x00, 0x00, 0x00, 0x00


//--------------------- .nv.info._Z7mysgemmiiiPKfS0_Pf --------------------------
	.section	.nv.info._Z7mysgemmiiiPKfS0_Pf,"",@"SHT_CUDA_INFO"
	.sectionflags	@""
	.align	4


	//----- nvinfo : EIATTR_CUDA_API_VERSION
	.align		4
        /*0000*/ 	.byte	0x04, 0x37
        /*0002*/ 	.short	(.L_7 - .L_6)
.L_6:
        /*0004*/ 	.word	0x00000082


	//----- nvinfo : EIATTR_KPARAM_INFO
	.align		4
.L_7:
        /*0008*/ 	.byte	0x04, 0x17
        /*000a*/ 	.short	(.L_9 - .L_8)
.L_8:
        /*000c*/ 	.word	0x00000000
        /*0010*/ 	.short	0x0005
        /*0012*/ 	.short	0x0020
        /*0014*/ 	.byte	0x00, 0xf5, 0x21, 0x00


	//----- nvinfo : EIATTR_KPARAM_INFO
	.align		4
.L_9:
        /*0018*/ 	.byte	0x04, 0x17
        /*001a*/ 	.short	(.L_11 - .L_10)
.L_10:
        /*001c*/ 	.word	0x00000000
        /*0020*/ 	.short	0x0004
        /*0022*/ 	.short	0x0018
        /*0024*/ 	.byte	0x00, 0xf5, 0x21, 0x00


	//----- nvinfo : EIATTR_KPARAM_INFO
	.align		4
.L_11:
        /*0028*/ 	.byte	0x04, 0x17
        /*002a*/ 	.short	(.L_13 - .L_12)
.L_12:
        /*002c*/ 	.word	0x00000000
        /*0030*/ 	.short	0x0003
        /*0032*/ 	.short	0x0010
        /*0034*/ 	.byte	0x00, 0xf5, 0x21, 0x00


	//----- nvinfo : EIATTR_KPARAM_INFO
	.align		4
.L_13:
        /*0038*/ 	.byte	0x04, 0x17
        /*003a*/ 	.short	(.L_15 - .L_14)
.L_14:
        /*003c*/ 	.word	0x00000000
        /*0040*/ 	.short	0x0002
        /*0042*/ 	.short	0x0008
        /*0044*/ 	.byte	0x00, 0xf0, 0x11, 0x00


	//----- nvinfo : EIATTR_KPARAM_INFO
	.align		4
.L_15:
        /*0048*/ 	.byte	0x04, 0x17
        /*004a*/ 	.short	(.L_17 - .L_16)
.L_16:
        /*004c*/ 	.word	0x00000000
        /*0050*/ 	.short	0x0001
        /*0052*/ 	.short	0x0004
        /*0054*/ 	.byte	0x00, 0xf0, 0x11, 0x00


	//----- nvinfo : EIATTR_KPARAM_INFO
	.align		4
.L_17:
        /*0058*/ 	.byte	0x04, 0x17
        /*005a*/ 	.short	(.L_19 - .L_18)
.L_18:
        /*005c*/ 	.word	0x00000000
        /*0060*/ 	.short	0x0000
        /*0062*/ 	.short	0x0000
        /*0064*/ 	.byte	0x00, 0xf0, 0x11, 0x00


	//----- nvinfo : EIATTR_SPARSE_MMA_MASK
	.align		4
.L_19:
        /*0068*/ 	.byte	0x03, 0x50
        /*006a*/ 	.short	0x0000


	//----- nvinfo : EIATTR_MAXREG_COUNT
	.align		4
        /*006c*/ 	.byte	0x03, 0x1b
        /*006e*/ 	.short	0x00ff


	//----- nvinfo : EIATTR_NUM_BARRIERS
	.align		4
        /*0070*/ 	.byte	0x02, 0x4c
        /*0072*/ 	.byte	0x01
	.zero		1


	//----- nvinfo : EIATTR_MERCURY_ISA_VERSION
	.align		4
        /*0074*/ 	.byte	0x03, 0x5f
        /*0076*/ 	.short	0x0101


	//----- nvinfo : EIATTR_VRC_CTA_INIT_COUNT
	.align		4
        /*0078*/ 	.byte	0x02, 0x4a
	.zero		1
	.zero		1


	//----- nvinfo : EIATTR_EXIT_INSTR_OFFSETS
	.align		4
        /*007c*/ 	.byte	0x04, 0x1c
        /*007e*/ 	.short	(.L_21 - .L_20)


	//   ....[0]....
.L_20:
        /*0080*/ 	.word	0x000005f0


	//   ....[1]....
        /*0084*/ 	.word	0x00000640


	//----- nvinfo : EIATTR_CBANK_PARAM_SIZE
	.align		4
.L_21:
        /*0088*/ 	.byte	0x03, 0x19
        /*008a*/ 	.short	0x0028


	//----- nvinfo : EIATTR_PARAM_CBANK
	.align		4
        /*008c*/ 	.byte	0x04, 0x0a
        /*008e*/ 	.short	(.L_23 - .L_22)
	.align		4
.L_22:
        /*0090*/ 	.word	index@(.nv.constant0._Z7mysgemmiiiPKfS0_Pf)
        /*0094*/ 	.short	0x0380
        /*0096*/ 	.short	0x0028


	//----- nvinfo : EIATTR_SW_WAR
	.align		4
.L_23:
        /*0098*/ 	.byte	0x04, 0x36
        /*009a*/ 	.short	(.L_25 - .L_24)
.L_24:
        /*009c*/ 	.word	0x00000008
.L_25:


//--------------------- .nv.callgraph             --------------------------
	.section	.nv.callgraph,"",@"SHT_CUDA_CALLGRAPH"
	.align	4
	.sectionentsize	8
	.align		4
        /*0000*/ 	.word	0x00000000
	.align		4
        /*0004*/ 	.word	0xffffffff
	.align		4
        /*0008*/ 	.word	0x00000000
	.align		4
        /*000c*/ 	.word	0xfffffffe
	.align		4
        /*0010*/ 	.word	0x00000000
	.align		4
        /*0014*/ 	.word	0xfffffffd
	.align		4
        /*0018*/ 	.word	0x00000000
	.align		4
        /*001c*/ 	.word	0xfffffffc


//--------------------- .text._Z7mysgemmiiiPKfS0_Pf --------------------------
	.section	.text._Z7mysgemmiiiPKfS0_Pf,"ax",@progbits
	.align	128
        .global         _Z7mysgemmiiiPKfS0_Pf
        .type           _Z7mysgemmiiiPKfS0_Pf,@function
        .size           _Z7mysgemmiiiPKfS0_Pf,(.L_x_3 - _Z7mysgemmiiiPKfS0_Pf)
        .other          _Z7mysgemmiiiPKfS0_Pf,@"STO_CUDA_ENTRY STV_DEFAULT"
_Z7mysgemmiiiPKfS0_Pf:
.text._Z7mysgemmiiiPKfS0_Pf:
[----:B------:R-:W-:Y:S01]  /*0000*/  LDC R1, c[0x0][0x37c] ;  /* 0x0000df00ff017b82 */ /* 0x000fe20000000800 */
[----:B------:R-:W0:Y:S01]  /*0010*/  S2R R2, SR_CTAID.Y ;  /* 0x0000000000027919 */ /* 0x000e220000002600 */
[----:B------:R-:W1:Y:S01]  /*0020*/  LDCU UR10, c[0x0][0x388] ;  /* 0x00007100ff0a77ac */ /* 0x000e620008000800 */
[----:B------:R-:W-:Y:S01]  /*0030*/  HFMA2 R21, -RZ, RZ, 0, 0 ;  /* 0x00000000ff157431 */ /* 0x000fe200000001ff */
[----:B------:R-:W0:Y:S01]  /*0040*/  S2R R0, SR_TID.Y ;  /* 0x0000000000007919 */ /* 0x000e220000002200 */
[----:B------:R-:W2:Y:S01]  /*0050*/  LDCU.64 UR8, c[0x0][0x358] ;  /* 0x00006b00ff0877ac */ /* 0x000ea20008000a00 */
[----:B------:R-:W3:Y:S01]  /*0060*/  S2R R4, SR_CTAID.X ;  /* 0x0000000000047919 */ /* 0x000ee20000002500 */
[----:B------:R-:W3:Y:S01]  /*0070*/  S2R R13, SR_TID.X ;  /* 0x00000000000d7919 */ /* 0x000ee20000002100 */
[----:B-1----:R-:W-:Y:S01]  /*0080*/  UISETP.GE.AND UP0, UPT, UR10, -0xf, UPT ;  /* 0xfffffff10a00788c */ /* 0x002fe2000bf06270 */
[----:B0-----:R-:W-:Y:S02]  /*0090*/  LEA R2, R2, R0, 0x4 ;  /* 0x0000000002027211 */ /* 0x001fe400078e20ff */
[----:B---3--:R-:W-:-:S06]  /*00a0*/  LEA R3, R4, R13, 0x4 ;  /* 0x0000000d04037211 */ /* 0x008fcc00078e20ff */
[----:B--2---:R-:W-:Y:S05]  /*00b0*/  BRA.U !UP0, `(.L_x_0) ;  /* 0x0000000508407547 */ /* 0x004fea000b800000 */
[----:B------:R-:W0:Y:S01]  /*00c0*/  S2UR UR7, SR_CgaCtaId ;  /* 0x00000000000779c3 */ /* 0x000e220000008800 */
[----:B------:R-:W1:Y:S01]  /*00d0*/  LDCU UR11, c[0x0][0x384] ;  /* 0x00007080ff0b77ac */ /* 0x000e620008000800 */
[----:B------:R-:W-:Y:S01]  /*00e0*/  MOV R21, RZ ;  /* 0x000000ff00157202 */ /* 0x000fe20000000f00 */
[----:B------:R-:W-:Y:S01]  /*00f0*/  IMAD R12, R2, UR10, R13 ;  /* 0x0000000a020c7c24 */ /* 0x000fe2000f8e020d */
[----:B------:R-:W-:Y:S01]  /*0100*/  UMOV UR5, 0x400 ;  /* 0x0000040000057882 */ /* 0x000fe20000000000 */
[----:B------:R-:W-:-:S03]  /*0110*/  USHF.R.S32.HI UR4, URZ, 0x1f, UR10 ;  /* 0x0000001fff047899 */ /* 0x000fc6000801140a */
[----:B------:R-:W2:Y:S01]  /*0120*/  LDC R14, c[0x0][0x384] ;  /* 0x0000e100ff0e7b82 */ /* 0x000ea20000000800 */
[----:B------:R-:W-:Y:S02]  /*0130*/  UIADD3 UR6, UPT, UPT, UR5, 0x400, URZ ;  /* 0x0000040005067890 */ /* 0x000fe4000fffe0ff */
[----:B------:R-:W-:Y:S01]  /*0140*/  ULEA.HI UR4, UR4, UR10, URZ, 0x4 ;  /* 0x0000000a04047291 */ /* 0x000fe2000f8f20ff */
[----:B------:R-:W3:Y:S03]  /*0150*/  LDCU UR13, c[0x0][0x388] ;  /* 0x00007100ff0d77ac */ /* 0x000ee60008000800 */
[----:B------:R-:W-:Y:S01]  /*0160*/  USHF.R.S32.HI UR4, URZ, 0x4, UR4 ;  /* 0x00000004ff047899 */ /* 0x000fe20008011404 */
[----:B-1----:R-:W-:Y:S01]  /*0170*/  IMAD R19, R0, UR11, R13 ;  /* 0x0000000b00137c24 */ /* 0x002fe2000f8e020d */
[----:B------:R-:W1:Y:S01]  /*0180*/  LDCU UR12, c[0x0][0x380] ;  /* 0x00007000ff0c77ac */ /* 0x000e620008000800 */
[----:B0-----:R-:W-:-:S03]  /*0190*/  ULEA UR5, UR7, UR5, 0x18 ;  /* 0x0000000507057291 */ /* 0x001fc6000f8ec0ff */
[----:B------:R-:W-:Y:S01]  /*01a0*/  LEA R19, R4, R19, 0x4 ;  /* 0x0000001304137211 */ /* 0x000fe200078e20ff */
[----:B------:R-:W-:Y:S02]  /*01b0*/  ULEA UR6, UR7, UR6, 0x18 ;  /* 0x0000000607067291 */ /* 0x000fe4000f8ec0ff */
[----:B------:R-:W-:Y:S01]  /*01c0*/  UIADD3 UR4, UPT, UPT, -UR4, URZ, URZ ;  /* 0x000000ff04047290 */ /* 0x000fe2000fffe1ff */
[----:B------:R-:W-:-:S03]  /*01d0*/  LEA R16, R0, UR5, 0x6 ;  /* 0x0000000500107c11 */ /* 0x000fc6000f8e30ff */
[C---:B------:R-:W-:Y:S02]  /*01e0*/  LEA R17, R13.reuse, UR6, 0x2 ;  /* 0x000000060d117c11 */ /* 0x040fe4000f8e10ff */
[----:B------:R-:W-:Y:S02]  /*01f0*/  LEA R18, R13, R16, 0x2 ;  /* 0x000000100d127211 */ /* 0x000fe400078e10ff */
[----:B---3--:R-:W-:-:S07]  /*0200*/  LEA R15, R0, R17, 0x6 ;  /* 0x00000011000f7211 */ /* 0x008fce00078e30ff */
.L_x_1:
[----:B------:R-:W-:Y:S01]  /*0210*/  ISETP.GE.AND P0, PT, R13, UR13, PT ;  /* 0x0000000d0d007c0c */ /* 0x000fe2000bf06270 */
[----:B------:R-:W-:Y:S01]  /*0220*/  HFMA2 R22, -RZ, RZ, 0, 0 ;  /* 0x00000000ff167431 */ /* 0x000fe200000001ff */
[----:B------:R-:W-:Y:S02]  /*0230*/  VIMNMX R4, PT, PT, R3, R0, !PT ;  /* 0x0000000003047248 */ /* 0x000fe40007fe0100 */
[----:B-1----:R-:W-:Y:S02]  /*0240*/  ISETP.GE.OR P0, PT, R2, UR12, P0 ;  /* 0x0000000c02007c0c */ /* 0x002fe40008706670 */
[----:B------:R-:W-:Y:S02]  /*0250*/  ISETP.GE.AND P1, PT, R4, UR13, PT ;  /* 0x0000000d04007c0c */ /* 0x000fe4000bf26270 */
[----:B------:R-:W-:-:S09]  /*0260*/  MOV R29, RZ ;  /* 0x000000ff001d7202 */ /* 0x000fd20000000f00 */
[----:B------:R-:W0:Y:S08]  /*0270*/  @!P0 LDC.64 R6, c[0x0][0x390] ;  /* 0x0000e400ff068b82 */ /* 0x000e300000000a00 */
[----:B------:R-:W1:Y:S01]  /*0280*/  @!P1 LDC.64 R4, c[0x0][0x398] ;  /* 0x0000e600ff049b82 */ /* 0x000e620000000a00 */
[----:B0-----:R-:W-:-:S05]  /*0290*/  @!P0 IMAD.WIDE R6, R12, 0x4, R6 ;  /* 0x000000040c068825 */ /* 0x001fca00078e0206 */
[----:B------:R-:W3:Y:S01]  /*02a0*/  @!P0 LDG.E R29, desc[UR8][R6.64] ;  /* 0x00000008061d8981 */ /* 0x000ee2000c1e1900 */
[----:B-1----:R-:W-:-:S05]  /*02b0*/  @!P1 IMAD.WIDE R24, R19, 0x4, R4 ;  /* 0x0000000413189825 */ /* 0x002fca00078e0204 */
[----:B------:R-:W4:Y:S01]  /*02c0*/  @!P1 LDG.E R22, desc[UR8][R24.64] ;  /* 0x0000000818169981 */ /* 0x000f22000c1e1900 */
[----:B------:R-:W-:-:S04]  /*02d0*/  UIADD3 UR4, UPT, UPT, UR4, 0x1, URZ ;  /* 0x0000000104047890 */ /* 0x000fc8000fffe0ff */
[----:B------:R-:W-:Y:S01]  /*02e0*/  UISETP.NE.AND UP0, UPT, UR4, 0x1, UPT ;  /* 0x000000010400788c */ /* 0x000fe2000bf05270 */
[----:B------:R-:W-:Y:S02]  /*02f0*/  IADD3 R0, PT, PT, R0, 0x10, RZ ;  /* 0x0000001000007810 */ /* 0x000fe40007ffe0ff */
[----:B------:R-:W-:Y:S02]  /*0300*/  IADD3 R13, PT, PT, R13, 0x10, RZ ;  /* 0x000000100d0d7810 */ /* 0x000fe40007ffe0ff */
[----:B------:R-:W-:Y:S02]  /*0310*/  IADD3 R12, PT, PT, R12, 0x10, RZ ;  /* 0x000000100c0c7810 */ /* 0x000fe40007ffe0ff */
[----:B--2---:R-:W-:Y:S01]  /*0320*/  LEA R19, R14, R19, 0x4 ;  /* 0x000000130e137211 */ /* 0x004fe200078e20ff */
[----:B---3--:R-:W-:Y:S04]  /*0330*/  STS [R18], R29 ;  /* 0x0000001d12007388 */ /* 0x008fe80000000800 */
[----:B----4-:R-:W-:Y:S01]  /*0340*/  STS [R15], R22 ;  /* 0x000000160f007388 */ /* 0x010fe20000000800 */
[----:B------:R-:W-:Y:S06]  /*0350*/  BAR.SYNC.DEFER_BLOCKING 0x0 ;  /* 0x0000000000007b1d */ /* 0x000fec0000010000 */
[----:B------:R-:W-:Y:S04]  /*0360*/  LDS R28, [R17] ;  /* 0x00000000111c7984 */ /* 0x000fe80000000800 */
[----:B------:R-:W0:Y:S04]  /*0370*/  LDS.128 R8, [R16] ;  /* 0x0000000010087984 */ /* 0x000e280000000c00 */
[----:B------:R-:W1:Y:S04]  /*0380*/  LDS R29, [R17+0x40] ;  /* 0x00004000111d7984 */ /* 0x000e680000000800 */
[----:B------:R-:W2:Y:S04]  /*0390*/  LDS R27, [R17+0x80] ;  /* 0x00008000111b7984 */ /* 0x000ea80000000800 */
[----:B------:R-:W3:Y:S04]  /*03a0*/  LDS R26, [R17+0xc0] ;  /* 0x0000c000111a7984 */ /* 0x000ee80000000800 */
[----:B------:R-:W-:Y:S04]  /*03b0*/  LDS R23, [R17+0x100] ;  /* 0x0001000011177984 */ /* 0x000fe80000000800 */
[----:B------:R-:W4:Y:S04]  /*03c0*/  LDS.128 R4, [R16+0x10] ;  /* 0x0000100010047984 */ /* 0x000f280000000c00 */
[----:B------:R-:W5:Y:S04]  /*03d0*/  LDS R20, [R17+0x140] ;  /* 0x0001400011147984 */ /* 0x000f680000000800 */
[----:B------:R-:W5:Y:S04]  /*03e0*/  LDS R25, [R17+0x180] ;  /* 0x0001800011197984 */ /* 0x000f680000000800 */
[----:B------:R-:W5:Y:S04]  /*03f0*/  LDS R22, [R17+0x1c0] ;  /* 0x0001c00011167984 */ /* 0x000f680000000800 */
[----:B------:R-:W-:Y:S01]  /*0400*/  LDS R24, [R17+0x240] ;  /* 0x0002400011187984 */ /* 0x000fe20000000800 */
[----:B0-----:R-:W-:-:S03]  /*0410*/  FFMA R8, R8, R28, R21 ;  /* 0x0000001c08087223 */ /* 0x001fc60000000015 */
[----:B------:R-:W-:Y:S01]  /*0420*/  LDS R21, [R17+0x200] ;  /* 0x0002000011157984 */ /* 0x000fe20000000800 */
[----:B-1----:R-:W-:-:S04]  /*0430*/  FFMA R8, R29, R9, R8 ;  /* 0x000000091d087223 */ /* 0x002fc80000000008 */
[----:B--2---:R-:W-:-:S04]  /*0440*/  FFMA R27, R27, R10, R8 ;  /* 0x0000000a1b1b7223 */ /* 0x004fc80000000008 */
[----:B---3--:R-:W-:Y:S02]  /*0450*/  FFMA R27, R26, R11, R27 ;  /* 0x0000000b1a1b7223 */ /* 0x008fe4000000001b */
[----:B------:R-:W0:Y:S02]  /*0460*/  LDS.128 R8, [R16+0x20] ;  /* 0x0000200010087984 */ /* 0x000e240000000c00 */
[----:B----4-:R-:W-:-:S04]  /*0470*/  FFMA R23, R4, R23, R27 ;  /* 0x0000001704177223 */ /* 0x010fc8000000001b */
[----:B-----5:R-:W-:Y:S02]  /*0480*/  FFMA R20, R20, R5, R23 ;  /* 0x0000000514147223 */ /* 0x020fe40000000017 */
[----:B------:R-:W1:Y:S02]  /*0490*/  LDS R23, [R17+0x280] ;  /* 0x0002800011177984 */ /* 0x000e640000000800 */
[----:B------:R-:W-:Y:S02]  /*04a0*/  FFMA R25, R25, R6, R20 ;  /* 0x0000000619197223 */ /* 0x000fe40000000014 */
[----:B------:R-:W2:Y:S02]  /*04b0*/  LDS R20, [R17+0x2c0] ;  /* 0x0002c00011147984 */ /* 0x000ea40000000800 */
[----:B------:R-:W-:Y:S02]  /*04c0*/  FFMA R27, R22, R7, R25 ;  /* 0x00000007161b7223 */ /* 0x000fe40000000019 */
[----:B------:R-:W-:Y:S04]  /*04d0*/  LDS R25, [R17+0x300] ;  /* 0x0003000011197984 */ /* 0x000fe80000000800 */
[----:B------:R-:W3:Y:S04]  /*04e0*/  LDS.128 R4, [R16+0x30] ;  /* 0x0000300010047984 */ /* 0x000ee80000000c00 */
[----:B------:R-:W4:Y:S01]  /*04f0*/  LDS R22, [R17+0x340] ;  /* 0x0003400011167984 */ /* 0x000f220000000800 */
[----:B0-----:R-:W-:-:S03]  /*0500*/  FFMA R27, R8, R21, R27 ;  /* 0x00000015081b7223 */ /* 0x001fc6000000001b */
[----:B------:R-:W0:Y:S04]  /*0510*/  LDS R21, [R17+0x380] ;  /* 0x0003800011157984 */ /* 0x000e280000000800 */
[----:B------:R-:W5:Y:S01]  /*0520*/  LDS R8, [R17+0x3c0] ;  /* 0x0003c00011087984 */ /* 0x000f620000000800 */
[----:B------:R-:W-:-:S04]  /*0530*/  FFMA R24, R24, R9, R27 ;  /* 0x0000000918187223 */ /* 0x000fc8000000001b */
[----:B-1----:R-:W-:-:S04]  /*0540*/  FFMA R23, R23, R10, R24 ;  /* 0x0000000a17177223 */ /* 0x002fc80000000018 */
[----:B--2---:R-:W-:-:S04]  /*0550*/  FFMA R11, R20, R11, R23 ;  /* 0x0000000b140b7223 */ /* 0x004fc80000000017 */
[----:B---3--:R-:W-:-:S04]  /*0560*/  FFMA R11, R4, R25, R11 ;  /* 0x00000019040b7223 */ /* 0x008fc8000000000b */
[----:B----4-:R-:W-:-:S04]  /*0570*/  FFMA R22, R22, R5, R11 ;  /* 0x0000000516167223 */ /* 0x010fc8000000000b */
[----:B0-----:R-:W-:-:S04]  /*0580*/  FFMA R21, R21, R6, R22 ;  /* 0x0000000615157223 */ /* 0x001fc80000000016 */
[----:B-----5:R-:W-:Y:S01]  /*0590*/  FFMA R21, R8, R7, R21 ;  /* 0x0000000708157223 */ /* 0x020fe20000000015 */
[----:B------:R-:W-:Y:S06]  /*05a0*/  BAR.SYNC.DEFER_BLOCKING 0x0 ;  /* 0x0000000000007b1d */ /* 0x000fec0000010000 */
[----:B------:R-:W-:Y:S05]  /*05b0*/  BRA.U UP0, `(.L_x_1) ;  /* 0xfffffffd00147547 */ /* 0x000fea000b83ffff */
.L_x_0:
[----:B------:R-:W0:Y:S02]  /*05c0*/  LDCU.64 UR4, c[0x0][0x380] ;  /* 0x00007000ff0477ac */ /* 0x000e240008000a00 */
[----:B0-----:R-:W-:-:S04]  /*05d0*/  ISETP.GE.AND P0, PT, R3, UR5, PT ;  /* 0x0000000503007c0c */ /* 0x001fc8000bf06270 */
[----:B------:R-:W-:-:S13]  /*05e0*/  ISETP.GE.OR P0, PT, R2, UR4, P0 ;  /* 0x0000000402007c0c */ /* 0x000fda0008706670 */
[----:B------:R-:W-:Y:S05]  /*05f0*/  @P0 EXIT ;  /* 0x000000000000094d */ /* 0x000fea0003800000 */
[----:B------:R-:W0:Y:S01]  /*0600*/  LDC.64 R4, c[0x0][0x3a0] ;  /* 0x0000e800ff047b82 */ /* 0x000e220000000a00 */
[----:B------:R-:W-:-:S04]  /*0610*/  IMAD R3, R2, UR5, R3 ;  /* 0x0000000502037c24 */ /* 0x000fc8000f8e0203 */
[----:B0-----:R-:W-:-:S05]  /*0620*/  IMAD.WIDE.U32 R2, R3, 0x4, R4 ;  /* 0x0000000403027825 */ /* 0x001fca00078e0004 */
[----:B------:R-:W-:Y:S01]  /*0630*/  STG.E desc[UR8][R2.64], R21 ;  /* 0x0000001502007986 */ /* 0x000fe2000c101908 */
[----:B------:R-:W-:Y:S05]  /*0640*/  EXIT ;  /* 0x000000000000794d */ /* 0x000fea0003800000 */
.L_x_2:
[----:B------:R-:W-:-:S00]  /*0650*/  BRA `(.L_x_2) ;  /* 0xfffffffc00fc7947 */ /* 0x000fc0000383ffff */
[----:B------:R-:W-:-:S00]  /*0660*/  NOP ;  /* 0x0000000000007918 */ /* 0x000fc00000000000 */
        /* <DEDUP_REMOVED lines=9> */
.L_x_3:


//--------------------- .nv.shared._Z7mysgemmiiiPKfS0_Pf --------------------------
	.section	.nv.shared._Z7mysgemmiiiPKfS0_Pf,"aw",@nobits
	.sectionflags	@""
	.align	4
.nv.shared._Z7mysgemmiiiPKfS0_Pf:
	.zero		3072


//--------------------- .nv.shared.reserved.0     --------------------------
	.section	.nv.shared.reserved.0,"aw",@nobits
	.weak		__nv_reservedSMEM_offset_0_alias
	.size		__nv_reservedSMEM_offset_0_alias, 0, 64
	.other		__nv_reservedSMEM_offset_0_alias,@"STO_CUDA_RESERVED_SHARED STV_DEFAULT"
__nv_reservedSMEM_offset_0_alias:
	.zero		0
	.zero		64


//--------------------- .nv.constant0._Z7mysgemmiiiPKfS0_Pf --------------------------
	.section	.nv.constant0._Z7mysgemmiiiPKfS0_Pf,"a",@progbits
	.sectionflags	@""
	.align	4
.nv.constant0._Z7mysgemmiiiPKfS0_Pf:
	.zero		936


//--------------------- SYMBOLS --------------------------

	.type		.nv.reservedSmem.offset0,@object
	.size		.nv.reservedSmem.offset0,0x4
	.type		.nv.reservedSmem.cap,@object
	.size		.nv.reservedSmem.cap,0x4
